//
// Generated by NVIDIA NVVM Compiler
//
// Compiler Build ID: CL-36424714
// Cuda compilation tools, release 13.0, V13.0.88
// Based on NVVM 20.0.0
//

.version 9.0
.target sm_100
.address_size 64

	// .globl	_Z18conv2d_cuda_kernelPKhS0_Ph

.visible .entry _Z18conv2d_cuda_kernelPKhS0_Ph(
	.param .u64 .ptr .align 1 _Z18conv2d_cuda_kernelPKhS0_Ph_param_0,
	.param .u64 .ptr .align 1 _Z18conv2d_cuda_kernelPKhS0_Ph_param_1,
	.param .u64 .ptr .align 1 _Z18conv2d_cuda_kernelPKhS0_Ph_param_2
)
{
	.reg .pred 	%p<27>;
	.reg .b16 	%rs<67>;
	.reg .b32 	%r<49>;
	.reg .b64 	%rd<29>;

	ld.param.u64 	%rd7, [_Z18conv2d_cuda_kernelPKhS0_Ph_param_0];
	ld.param.u64 	%rd5, [_Z18conv2d_cuda_kernelPKhS0_Ph_param_1];
	ld.param.u64 	%rd6, [_Z18conv2d_cuda_kernelPKhS0_Ph_param_2];
	cvta.to.global.u64 	%rd1, %rd7;
	mov.u32 	%r23, %ctaid.x;
	shl.b32 	%r24, %r23, 4;
	mov.u32 	%r25, %tid.x;
	add.s32 	%r1, %r24, %r25;
	mov.u32 	%r26, %ctaid.y;
	shl.b32 	%r27, %r26, 4;
	mov.u32 	%r28, %tid.y;
	add.s32 	%r29, %r27, %r28;
	setp.gt.s32 	%p7, %r1, 99;
	setp.gt.u32 	%p8, %r29, 99;
	or.pred  	%p9, %p7, %p8;
	@%p9 bra 	$L__BB0_25;
	mul.lo.s32 	%r3, %r1, 12800;
	shl.b32 	%r4, %r29, 7;
	add.s32 	%r5, %r4, %r3;
	add.s32 	%r6, %r1, -1;
	add.s32 	%r31, %r29, -1;
	setp.lt.u32 	%p10, %r6, 100;
	add.s32 	%r7, %r3, -12800;
	setp.lt.u32 	%p11, %r31, 100;
	and.pred  	%p1, %p10, %p11;
	shl.b32 	%r8, %r31, 7;
	setp.lt.u32 	%p12, %r29, 99;
	and.pred  	%p2, %p10, %p12;
	add.s32 	%r9, %r4, 128;
	setp.lt.u32 	%p13, %r1, 100;
	and.pred  	%p3, %p13, %p11;
	and.pred  	%p4, %p13, %p12;
	add.s32 	%r10, %r1, 1;
	setp.lt.u32 	%p14, %r10, 100;
	and.pred  	%p5, %p14, %p11;
	and.pred  	%p6, %p14, %p12;
	cvta.to.global.u64 	%rd2, %rd6;
	cvta.to.global.u64 	%rd3, %rd5;
	mov.b32 	%r46, 0;
	not.pred 	%p15, %p1;
	not.pred 	%p17, %p2;
	not.pred 	%p18, %p3;
	not.pred 	%p20, %p4;
	not.pred 	%p21, %p5;
	not.pred 	%p23, %p6;
$L__BB0_2:
	mul.lo.s32 	%r12, %r46, 1280000;
	add.s32 	%r13, %r5, %r12;
	mov.b32 	%r47, 0;
$L__BB0_3:
	mov.b16 	%rs58, 0;
	mov.b32 	%r48, 0;
$L__BB0_4:
	add.s32 	%r16, %r48, %r12;
	shl.b32 	%r34, %r48, 7;
	add.s32 	%r35, %r34, %r47;
	add.s32 	%r17, %r16, %r7;
	cvt.u64.u32 	%rd8, %r35;
	add.s64 	%rd4, %rd3, %rd8;
	@%p15 bra 	$L__BB0_6;
	add.s32 	%r36, %r17, %r8;
	cvt.u64.u32 	%rd9, %r36;
	add.s64 	%rd10, %rd1, %rd9;
	ld.global.nc.u8 	%rs21, [%rd10];
	cvt.u16.u8 	%rs22, %rs21;
	ld.global.nc.u8 	%rs23, [%rd4];
	cvt.u16.u8 	%rs24, %rs23;
	mad.lo.s16 	%rs58, %rs24, %rs22, %rs58;
$L__BB0_6:
	setp.gt.u32 	%p16, %r6, 99;
	@%p16 bra 	$L__BB0_8;
	add.s32 	%r37, %r17, %r4;
	cvt.u64.u32 	%rd11, %r37;
	add.s64 	%rd12, %rd1, %rd11;
	ld.global.nc.u8 	%rs25, [%rd12];
	cvt.u16.u8 	%rs26, %rs25;
	ld.global.nc.u8 	%rs27, [%rd4+16384];
	cvt.u16.u8 	%rs28, %rs27;
	mad.lo.s16 	%rs58, %rs28, %rs26, %rs58;
$L__BB0_8:
	@%p17 bra 	$L__BB0_10;
	add.s32 	%r38, %r17, %r9;
	cvt.u64.u32 	%rd13, %r38;
	add.s64 	%rd14, %rd1, %rd13;
	ld.global.nc.u8 	%rs29, [%rd14];
	cvt.u16.u8 	%rs30, %rs29;
	ld.global.nc.u8 	%rs31, [%rd4+32768];
	cvt.u16.u8 	%rs32, %rs31;
	mad.lo.s16 	%rs58, %rs32, %rs30, %rs58;
$L__BB0_10:
	add.s32 	%r18, %r16, %r3;
	@%p18 bra 	$L__BB0_12;
	add.s32 	%r39, %r18, %r8;
	cvt.u64.u32 	%rd15, %r39;
	add.s64 	%rd16, %rd1, %rd15;
	ld.global.nc.u8 	%rs33, [%rd16];
	cvt.u16.u8 	%rs34, %rs33;
	ld.global.nc.u8 	%rs35, [%rd4+49152];
	cvt.u16.u8 	%rs36, %rs35;
	mad.lo.s16 	%rs58, %rs36, %rs34, %rs58;
$L__BB0_12:
	setp.gt.u32 	%p19, %r1, 99;
	@%p19 bra 	$L__BB0_14;
	add.s32 	%r40, %r5, %r16;
	cvt.u64.u32 	%rd17, %r40;
	add.s64 	%rd18, %rd1, %rd17;
	ld.global.nc.u8 	%rs37, [%rd18];
	cvt.u16.u8 	%rs38, %rs37;
	ld.global.nc.u8 	%rs39, [%rd4+65536];
	cvt.u16.u8 	%rs40, %rs39;
	mad.lo.s16 	%rs58, %rs40, %rs38, %rs58;
$L__BB0_14:
	@%p20 bra 	$L__BB0_16;
	add.s32 	%r41, %r18, %r9;
	cvt.u64.u32 	%rd19, %r41;
	add.s64 	%rd20, %rd1, %rd19;
	ld.global.nc.u8 	%rs41, [%rd20];
	cvt.u16.u8 	%rs42, %rs41;
	ld.global.nc.u8 	%rs43, [%rd4+81920];
	cvt.u16.u8 	%rs44, %rs43;
	mad.lo.s16 	%rs58, %rs44, %rs42, %rs58;
$L__BB0_16:
	add.s32 	%r19, %r17, 25600;
	@%p21 bra 	$L__BB0_18;
	add.s32 	%r42, %r19, %r8;
	cvt.u64.u32 	%rd21, %r42;
	add.s64 	%rd22, %rd1, %rd21;
	ld.global.nc.u8 	%rs45, [%rd22];
	cvt.u16.u8 	%rs46, %rs45;
	ld.global.nc.u8 	%rs47, [%rd4+98304];
	cvt.u16.u8 	%rs48, %rs47;
	mad.lo.s16 	%rs58, %rs48, %rs46, %rs58;
$L__BB0_18:
	setp.gt.u32 	%p22, %r10, 99;
	@%p22 bra 	$L__BB0_20;
	add.s32 	%r43, %r19, %r4;
	cvt.u64.u32 	%rd23, %r43;
	add.s64 	%rd24, %rd1, %rd23;
	ld.global.nc.u8 	%rs49, [%rd24];
	cvt.u16.u8 	%rs50, %rs49;
	ld.global.nc.u8 	%rs51, [%rd4+114688];
	cvt.u16.u8 	%rs52, %rs51;
	mad.lo.s16 	%rs58, %rs52, %rs50, %rs58;
$L__BB0_20:
	@%p23 bra 	$L__BB0_22;
	add.s32 	%r44, %r19, %r9;
	cvt.u64.u32 	%rd25, %r44;
	add.s64 	%rd26, %rd1, %rd25;
	ld.global.nc.u8 	%rs53, [%rd26];
	cvt.u16.u8 	%rs54, %rs53;
	ld.global.nc.u8 	%rs55, [%rd4+131072];
	cvt.u16.u8 	%rs56, %rs55;
	mad.lo.s16 	%rs58, %rs56, %rs54, %rs58;
$L__BB0_22:
	add.s32 	%r48, %r48, 1;
	setp.ne.s32 	%p24, %r48, 128;
	@%p24 bra 	$L__BB0_4;
	add.s32 	%r45, %r13, %r47;
	cvt.s64.s32 	%rd27, %r45;
	add.s64 	%rd28, %rd2, %rd27;
	st.global.u8 	[%rd28], %rs58;
	add.s32 	%r47, %r47, 1;
	setp.ne.s32 	%p25, %r47, 128;
	@%p25 bra 	$L__BB0_3;
	add.s32 	%r46, %r46, 1;
	setp.ne.s32 	%p26, %r46, 128;
	@%p26 bra 	$L__BB0_2;
$L__BB0_25:
	ret;

}


// ===== COMPILED SASS (sm_100) =====

	.target	sm_100

	.elftype	@"ET_EXEC"


//--------------------- .note.nv.tkinfo           --------------------------
	.section	.note.nv.tkinfo,"",@"SHT_NOTE"
	.sectionflags	@"SHF_NOTE_NV_TKINFO"
	.tkinfo
        /*0018*/ 	.word	0x00000002
        /*0030*/ 	.string	""
        /*0030*/ 	.string	"ptxas"
        /*0030*/ 	.string	"Cuda compilation tools, release 13.0, V13.0.88"
        /*0030*/ 	.string	"Build cuda_13.0.r13.0/compiler.36424714_0"
        /*0030*/ 	.string	"-arch sm_100 -m 64 "



//--------------------- .note.nv.cuinfo           --------------------------
	.section	.note.nv.cuinfo,"",@"SHT_NOTE"
	.sectionflags	@"SHF_NOTE_NV_CUINFO"
        /*0018*/ 	.short	0x0002
        /*001a*/ 	.short	0x0064
        /*001c*/ 	.short	0x0082
	.zero		2


//--------------------- .nv.info                  --------------------------
	.section	.nv.info,"",@"SHT_CUDA_INFO"
	.align	4


	//----- nvinfo : EIATTR_REGCOUNT
	.align		4
        /*0000*/ 	.byte	0x04, 0x2f
        /*0002*/ 	.short	(.L_1 - .L_0)
	.align		4
.L_0:
        /*0004*/ 	.word	index@(_Z18conv2d_cuda_kernelPKhS0_Ph)
        /*0008*/ 	.word	0x00000020


	//----- nvinfo : EIATTR_FRAME_SIZE
	.align		4
.L_1:
        /*000c*/ 	.byte	0x04, 0x11
        /*000e*/ 	.short	(.L_3 - .L_2)
	.align		4
.L_2:
        /*0010*/ 	.word	index@(_Z18conv2d_cuda_kernelPKhS0_Ph)
        /*0014*/ 	.word	0x00000000


	//----- nvinfo : EIATTR_MIN_STACK_SIZE
	.align		4
.L_3:
        /*0018*/ 	.byte	0x04, 0x12
        /*001a*/ 	.short	(.L_5 - .L_4)
	.align		4
.L_4:
        /*001c*/ 	.word	index@(_Z18conv2d_cuda_kernelPKhS0_Ph)
        /*0020*/ 	.word	0x00000000
.L_5:


//--------------------- .nv.compat                --------------------------
	.section	.nv.compat,"",@"SHT_CUDA_COMPAT_INFO"
	.align	4
        /*0000*/ 	.byte	0x02, 0x09, 0x00, 0x00, 0x02, 0x02, 0x01, 0x00, 0x02, 0x05, 0x05, 0x00, 0x03, 0x07, 0x01, 0x01
        /*0010*/ 	.byte	0x02, 0x03, 0x00, 0x00, 0x02, 0x06, 0x01, 0x00, 0x04, 0x0b, 0x08, 0x00, 0x09, 0x00, 0x00, 0x00
        /*0020*/ 	.byte	0x00, 0x00, 0x00, 0x00


//--------------------- .nv.info._Z18conv2d_cuda_kernelPKhS0_Ph --------------------------
	.section	.nv.info._Z18conv2d_cuda_kernelPKhS0_Ph,"",@"SHT_CUDA_INFO"
	.sectionflags	@""
	.align	4


	//----- nvinfo : EIATTR_CUDA_API_VERSION
	.align		4
        /*0000*/ 	.byte	0x04, 0x37
        /*0002*/ 	.short	(.L_7 - .L_6)
.L_6:
        /*0004*/ 	.word	0x00000082


	//----- nvinfo : EIATTR_KPARAM_INFO
	.align		4
.L_7:
        /*0008*/ 	.byte	0x04, 0x17
        /*000a*/ 	.short	(.L_9 - .L_8)
.L_8:
        /*000c*/ 	.word	0x00000000
        /*0010*/ 	.short	0x0002
        /*0012*/ 	.short	0x0010
        /*0014*/ 	.byte	0x00, 0xf5, 0x21, 0x00


	//----- nvinfo : EIATTR_KPARAM_INFO
	.align		4
.L_9:
        /*0018*/ 	.byte	0x04, 0x17
        /*001a*/ 	.short	(.L_11 - .L_10)
.L_10:
        /*001c*/ 	.word	0x00000000
        /*0020*/ 	.short	0x0001
        /*0022*/ 	.short	0x0008
        /*0024*/ 	.byte	0x00, 0xf5, 0x21, 0x00


	//----- nvinfo : EIATTR_KPARAM_INFO
	.align		4
.L_11:
        /*0028*/ 	.byte	0x04, 0x17
        /*002a*/ 	.short	(.L_13 - .L_12)
.L_12:
        /*002c*/ 	.word	0x00000000
        /*0030*/ 	.short	0x0000
        /*0032*/ 	.short	0x0000
        /*0034*/ 	.byte	0x00, 0xf5, 0x21, 0x00


	//----- nvinfo : EIATTR_SPARSE_MMA_MASK
	.align		4
.L_13:
        /*0038*/ 	.byte	0x03, 0x50
        /*003a*/ 	.short	0x0000


	//----- nvinfo : EIATTR_MAXREG_COUNT
	.align		4
        /*003c*/ 	.byte	0x03, 0x1b
        /*003e*/ 	.short	0x00ff


	//----- nvinfo : EIATTR_MERCURY_ISA_VERSION
	.align		4
        /*0040*/ 	.byte	0x03, 0x5f
        /*0042*/ 	.short	0x0101


	//----- nvinfo : EIATTR_VRC_CTA_INIT_COUNT
	.align		4
        /*0044*/ 	.byte	0x02, 0x4a
	.zero		1
	.zero		1


	//----- nvinfo : EIATTR_EXIT_INSTR_OFFSETS
	.align		4
        /*0048*/ 	.byte	0x04, 0x1c
        /*004a*/ 	.short	(.L_15 - .L_14)


	//   ....[0]....
.L_14:
        /*004c*/ 	.word	0x00000090


	//   ....[1]....
        /*0050*/ 	.word	0x000008e0


	//----- nvinfo : EIATTR_CBANK_PARAM_SIZE
	.align		4
.L_15:
        /*0054*/ 	.byte	0x03, 0x19
        /*0056*/ 	.short	0x0018


	//----- nvinfo : EIATTR_PARAM_CBANK
	.align		4
        /*0058*/ 	.byte	0x04, 0x0a
        /*005a*/ 	.short	(.L_17 - .L_16)
	.align		4
.L_16:
        /*005c*/ 	.word	index@(.nv.constant0._Z18conv2d_cuda_kernelPKhS0_Ph)
        /*0060*/ 	.short	0x0380
        /*0062*/ 	.short	0x0018


	//----- nvinfo : EIATTR_SW_WAR
	.align		4
.L_17:
        /*0064*/ 	.byte	0x04, 0x36
        /*0066*/ 	.short	(.L_19 - .L_18)
.L_18:
        /*0068*/ 	.word	0x00000008
.L_19:


//--------------------- .nv.callgraph             --------------------------
	.section	.nv.callgraph,"",@"SHT_CUDA_CALLGRAPH"
	.align	4
	.sectionentsize	8
	.align		4
        /*0000*/ 	.word	0x00000000
	.align		4
        /*0004*/ 	.word	0xffffffff
	.align		4
        /*0008*/ 	.word	0x00000000
	.align		4
        /*000c*/ 	.word	0xfffffffe
	.align		4
        /*0010*/ 	.word	0x00000000
	.align		4
        /*0014*/ 	.word	0xfffffffd
	.align		4
        /*0018*/ 	.word	0x00000000
	.align		4
        /*001c*/ 	.word	0xfffffffc


//--------------------- .text._Z18conv2d_cuda_kernelPKhS0_Ph --------------------------
	.section	.text._Z18conv2d_cuda_kernelPKhS0_Ph,"ax",@progbits
	.align	128
        .global         _Z18conv2d_cuda_kernelPKhS0_Ph
        .type           _Z18conv2d_cuda_kernelPKhS0_Ph,@function
        .size           _Z18conv2d_cuda_kernelPKhS0_Ph,(.L_x_4 - _Z18conv2d_cuda_kernelPKhS0_Ph)
        .other          _Z18conv2d_cuda_kernelPKhS0_Ph,@"STO_CUDA_ENTRY STV_DEFAULT"
_Z18conv2d_cuda_kernelPKhS0_Ph:
.text._Z18conv2d_cuda_kernelPKhS0_Ph:
[----:B------:R-:W-:Y:S01]  /*0000*/  LDC R1, c[0x0][0x37c] ;  /* 0x0000df00ff017b82 */ /* 0x000fe20000000800 */
[----:B------:R-:W0:Y:S01]  /*0010*/  S2R R2, SR_CTAID.Y ;  /* 0x0000000000027919 */ /* 0x000e220000002600 */
[----:B------:R-:W0:Y:S01]  /*0020*/  S2R R5, SR_TID.Y ;  /* 0x0000000000057919 */ /* 0x000e220000002200 */
[----:B------:R-:W1:Y:S01]  /*0030*/  S2R R0, SR_CTAID.X ;  /* 0x0000000000007919 */ /* 0x000e620000002500 */
[----:B------:R-:W1:Y:S01]  /*0040*/  S2R R3, SR_TID.X ;  /* 0x0000000000037919 */ /* 0x000e620000002100 */
[----:B0-----:R-:W-:-:S05]  /*0050*/  IMAD R2, R2, 0x10, R5 ;  /* 0x0000001002027824 */ /* 0x001fca00078e0205 */
[----:B------:R-:W-:Y:S01]  /*0060*/  ISETP.GT.U32.AND P0, PT, R2, 0x63, PT ;  /* 0x000000630200780c */ /* 0x000fe20003f04070 */
[----:B-1----:R-:W-:-:S05]  /*0070*/  IMAD R0, R0, 0x10, R3 ;  /* 0x0000001000007824 */ /* 0x002fca00078e0203 */
[----:B------:R-:W-:-:S13]  /*0080*/  ISETP.GT.OR P0, PT, R0, 0x63, P0 ;  /* 0x000000630000780c */ /* 0x000fda0000704670 */
[----:B------:R-:W-:Y:S05]  /*0090*/  @P0 EXIT ;  /* 0x000000000000094d */ /* 0x000fea0003800000 */
[C---:B------:R-:W-:Y:S01]  /*00a0*/  ISETP.GE.U32.AND P2, PT, R2.reuse, 0x63, PT ;  /* 0x000000630200780c */ /* 0x040fe20003f46070 */
[C---:B------:R-:W-:Y:S01]  /*00b0*/  IMAD.SHL.U32 R3, R2.reuse, 0x80, RZ ;  /* 0x0000008002037824 */ /* 0x040fe200078e00ff */
[----:B------:R-:W0:Y:S01]  /*00c0*/  LDCU.64 UR4, c[0x0][0x358] ;  /* 0x00006b00ff0477ac */ /* 0x000e220008000a00 */
[----:B------:R-:W-:Y:S01]  /*00d0*/  VIADD R2, R2, 0xffffffff ;  /* 0xffffffff02027836 */ /* 0x000fe20000000000 */
[C---:B------:R-:W-:Y:S01]  /*00e0*/  ISETP.LT.U32.AND P1, PT, R0.reuse, 0x64, !P2 ;  /* 0x000000640000780c */ /* 0x040fe20005721070 */
[C---:B------:R-:W-:Y:S02]  /*00f0*/  VIADD R4, R0.reuse, 0xffffffff ;  /* 0xffffffff00047836 */ /* 0x040fe40000000000 */
[----:B------:R-:W-:Y:S01]  /*0100*/  VIADD R5, R0, 0x1 ;  /* 0x0000000100057836 */ /* 0x000fe20000000000 */
[----:B------:R-:W-:Y:S01]  /*0110*/  ISETP.GE.U32.AND P5, PT, R2, 0x64, PT ;  /* 0x000000640200780c */ /* 0x000fe20003fa6070 */
[----:B------:R-:W-:Y:S01]  /*0120*/  IMAD.MOV.U32 R7, RZ, RZ, 0x3200 ;  /* 0x00003200ff077424 */ /* 0x000fe200078e00ff */
[C---:B------:R-:W-:Y:S01]  /*0130*/  ISETP.LT.U32.AND P0, PT, R4.reuse, 0x64, !P2 ;  /* 0x000000640400780c */ /* 0x040fe20005701070 */
[----:B------:R-:W-:Y:S01]  /*0140*/  IMAD.MOV.U32 R6, RZ, RZ, RZ ;  /* 0x000000ffff067224 */ /* 0x000fe200078e00ff */
[----:B------:R-:W-:Y:S01]  /*0150*/  ISETP.LT.U32.AND P3, PT, R4, 0x64, !P5 ;  /* 0x000000640400780c */ /* 0x000fe20006f61070 */
[C---:B------:R-:W-:Y:S01]  /*0160*/  IMAD R7, R0.reuse, R7, -0x3200 ;  /* 0xffffce0000077424 */ /* 0x040fe200078e0207 */
[C---:B------:R-:W-:Y:S01]  /*0170*/  ISETP.LT.U32.AND P4, PT, R0.reuse, 0x64, !P5 ;  /* 0x000000640000780c */ /* 0x040fe20006f81070 */
[----:B------:R-:W-:Y:S01]  /*0180*/  IMAD R9, R0, 0x3200, R3 ;  /* 0x0000320000097824 */ /* 0x000fe200078e0203 */
[----:B------:R-:W-:Y:S01]  /*0190*/  ISETP.LT.U32.AND P2, PT, R5, 0x64, !P2 ;  /* 0x000000640500780c */ /* 0x000fe20005741070 */
[----:B------:R-:W-:Y:S01]  /*01a0*/  VIADD R8, R3, 0x80 ;  /* 0x0000008003087836 */ /* 0x000fe20000000000 */
[----:B------:R-:W-:-:S13]  /*01b0*/  ISETP.LT.U32.AND P5, PT, R5, 0x64, !P5 ;  /* 0x000000640500780c */ /* 0x000fda0006fa1070 */
.L_x_2:
[----:B------:R-:W-:Y:S02]  /*01c0*/  IMAD R10, R6, 0x138800, R9 ;  /* 0x00138800060a7824 */ /* 0x000fe400078e0209 */
[----:B-1----:R-:W-:-:S07]  /*01d0*/  IMAD.MOV.U32 R11, RZ, RZ, RZ ;  /* 0x000000ffff0b7224 */ /* 0x002fce00078e00ff */
.L_x_1:
[----:B-1----:R-:W-:Y:S01]  /*01e0*/  PRMT R12, RZ, 0x7610, R12 ;  /* 0x00007610ff0c7816 */ /* 0x002fe2000000000c */
[----:B------:R-:W-:Y:S01]  /*01f0*/  IMAD.MOV.U32 R13, RZ, RZ, RZ ;  /* 0x000000ffff0d7224 */ /* 0x000fe200078e00ff */
[----:B------:R-:W1:Y:S06]  /*0200*/  LDCU.64 UR6, c[0x0][0x388] ;  /* 0x00007100ff0677ac */ /* 0x000e6c0008000a00 */
.L_x_0:
[----:B------:R-:W2:Y:S01]  /*0210*/  @P3 LDC.64 R14, c[0x0][0x380] ;  /* 0x0000e000ff0e3b82 */ /* 0x000ea20000000a00 */
[----:B------:R-:W-:Y:S01]  /*0220*/  IMAD R22, R6, 0x138800, R13 ;  /* 0x0013880006167824 */ /* 0x000fe200078e020d */
[----:B------:R-:W-:Y:S01]  /*0230*/  P2R R16, PR, RZ, 0x4 ;  /* 0x00000004ff107803 */ /* 0x000fe20000000000 */
[----:B------:R-:W-:Y:S02]  /*0240*/  IMAD R20, R13, 0x80, R11 ;  /* 0x000000800d147824 */ /* 0x000fe400078e020b */
[----:B------:R-:W-:-:S04]  /*0250*/  IMAD.IADD R19, R7, 0x1, R22 ;  /* 0x0000000107137824 */ /* 0x000fc800078e0216 */
[----:B------:R-:W-:-:S05]  /*0260*/  @P3 IMAD R25, R2, 0x80, R19 ;  /* 0x0000008002193824 */ /* 0x000fca00078e0213 */
[----:B--2---:R-:W-:-:S05]  /*0270*/  @P3 IADD3 R24, P6, PT, R25, R14, RZ ;  /* 0x0000000e19183210 */ /* 0x004fca0007fde0ff */
[----:B------:R-:W-:Y:S01]  /*0280*/  @P3 IMAD.X R25, RZ, RZ, R15, P6 ;  /* 0x000000ffff193224 */ /* 0x000fe200030e060f */
[----:B-1----:R-:W-:-:S04]  /*0290*/  IADD3 R20, P6, PT, R20, UR6, RZ ;  /* 0x0000000614147c10 */ /* 0x002fc8000ffde0ff */
[----:B0-----:R0:W2:Y:S01]  /*02a0*/  @P3 LDG.E.U8.CONSTANT R24, desc[UR4][R24.64] ;  /* 0x0000000418183981 */ /* 0x0010a2000c1e9100 */
[----:B------:R-:W-:Y:S01]  /*02b0*/  IMAD.X R21, RZ, RZ, UR7, P6 ;  /* 0x00000007ff157e24 */ /* 0x000fe2000b0e06ff */
[----:B------:R-:W-:-:S13]  /*02c0*/  ISETP.GT.U32.AND P6, PT, R4, 0x63, PT ;  /* 0x000000630400780c */ /* 0x000fda0003fc4070 */
[----:B------:R-:W1:Y:S01]  /*02d0*/  @!P6 LDC.64 R14, c[0x0][0x380] ;  /* 0x0000e000ff0eeb82 */ /* 0x000e620000000a00 */
[----:B------:R-:W-:Y:S01]  /*02e0*/  @!P6 IMAD.IADD R27, R3, 0x1, R19 ;  /* 0x00000001031be824 */ /* 0x000fe200078e0213 */
[----:B------:R-:W3:Y:S04]  /*02f0*/  @!P6 LDG.E.U8.CONSTANT R23, desc[UR4][R20.64+0x4000] ;  /* 0x004000041417e981 */ /* 0x000ee8000c1e9100 */
[----:B-1----:R-:W-:-:S05]  /*0300*/  @!P6 IADD3 R26, P2, PT, R27, R14, RZ ;  /* 0x0000000e1b1ae210 */ /* 0x002fca0007f5e0ff */
[----:B------:R-:W-:Y:S01]  /*0310*/  @!P6 IMAD.X R27, RZ, RZ, R15, P2 ;  /* 0x000000ffff1be224 */ /* 0x000fe200010e060f */
[----:B------:R-:W-:Y:S01]  /*0320*/  @P3 PRMT R14, R12, 0x9910, RZ ;  /* 0x000099100c0e3816 */ /* 0x000fe200000000ff */
[----:B------:R-:W2:Y:S01]  /*0330*/  @P3 LDG.E.U8.CONSTANT R15, desc[UR4][R20.64] ;  /* 0x00000004140f3981 */ /* 0x000ea2000c1e9100 */
[----:B------:R-:W-:-:S03]  /*0340*/  ISETP.NE.AND P2, PT, R16, RZ, PT ;  /* 0x000000ff1000720c */ /* 0x000fc60003f45270 */
[----:B------:R-:W3:Y:S01]  /*0350*/  @!P6 LDG.E.U8.CONSTANT R26, desc[UR4][R26.64] ;  /* 0x000000041a1ae981 */ /* 0x000ee2000c1e9100 */
[----:B0-----:R-:W-:Y:S01]  /*0360*/  @P0 IMAD.IADD R25, R8, 0x1, R19 ;  /* 0x0000000108190824 */ /* 0x001fe200078e0213 */
[----:B------:R-:W-:Y:S01]  /*0370*/  P2R R18, PR, RZ, 0x8 ;  /* 0x00000008ff127803 */ /* 0x000fe20000000000 */
[----:B--2---:R-:W-:Y:S02]  /*0380*/  @P3 IMAD R16, R24, R15, R14 ;  /* 0x0000000f18103224 */ /* 0x004fe400078e020e */
[----:B------:R-:W0:Y:S03]  /*0390*/  @P0 LDC.64 R14, c[0x0][0x380] ;  /* 0x0000e000ff0e0b82 */ /* 0x000e260000000a00 */
[----:B------:R-:W-:-:S05]  /*03a0*/  @P3 PRMT R12, R16, 0x7610, R12 ;  /* 0x00007610100c3816 */ /* 0x000fca000000000c */
[----:B------:R-:W1:Y:S01]  /*03b0*/  @P4 LDC.64 R16, c[0x0][0x380] ;  /* 0x0000e000ff104b82 */ /* 0x000e620000000a00 */
[----:B------:R-:W-:-:S05]  /*03c0*/  @!P6 PRMT R28, R12, 0x9910, RZ ;  /* 0x000099100c1ce816 */ /* 0x000fca00000000ff */
[----:B---3--:R-:W-:Y:S02]  /*03d0*/  @!P6 IMAD R24, R26, R23, R28 ;  /* 0x000000171a18e224 */ /* 0x008fe400078e021c */
[----:B------:R-:W-:-:S03]  /*03e0*/  VIADD R23, R19, 0x3200 ;  /* 0x0000320013177836 */ /* 0x000fc60000000000 */
[----:B------:R-:W-:Y:S01]  /*03f0*/  @!P6 PRMT R12, R24, 0x7610, R12 ;  /* 0x00007610180ce816 */ /* 0x000fe2000000000c */
[----:B------:R-:W-:Y:S01]  /*0400*/  @P4 IMAD R27, R2, 0x80, R23 ;  /* 0x00000080021b4824 */ /* 0x000fe200078e0217 */
[----:B0-----:R-:W-:-:S05]  /*0410*/  @P0 IADD3 R24, P6, PT, R25, R14, RZ ;  /* 0x0000000e19180210 */ /* 0x001fca0007fde0ff */
[----:B------:R-:W-:Y:S01]  /*0420*/  @P0 IMAD.X R25, RZ, RZ, R15, P6 ;  /* 0x000000ffff190224 */ /* 0x000fe200030e060f */
[----:B-1----:R-:W-:-:S04]  /*0430*/  @P4 IADD3 R16, P6, PT, R27, R16, RZ ;  /* 0x000000101b104210 */ /* 0x002fc80007fde0ff */
[----:B------:R0:W2:Y:S01]  /*0440*/  @P0 LDG.E.U8.CONSTANT R24, desc[UR4][R24.64] ;  /* 0x0000000418180981 */ /* 0x0000a2000c1e9100 */
[----:B------:R-:W-:Y:S01]  /*0450*/  @P4 IMAD.X R17, RZ, RZ, R17, P6 ;  /* 0x000000ffff114224 */ /* 0x000fe200030e0611 */
[----:B------:R-:W-:-:S04]  /*0460*/  ISETP.GT.U32.AND P6, PT, R0, 0x63, PT ;  /* 0x000000630000780c */ /* 0x000fc80003fc4070 */
[----:B------:R-:W3:Y:S09]  /*0470*/  @P4 LDG.E.U8.CONSTANT R16, desc[UR4][R16.64] ;  /* 0x0000000410104981 */ /* 0x000ef2000c1e9100 */
[----:B------:R-:W1:Y:S01]  /*0480*/  @!P6 LDC.64 R14, c[0x0][0x380] ;  /* 0x0000e000ff0eeb82 */ /* 0x000e620000000a00 */
[----:B------:R-:W-:Y:S01]  /*0490*/  @!P6 IMAD.IADD R27, R9, 0x1, R22 ;  /* 0x00000001091be824 */ /* 0x000fe200078e0216 */
[----:B------:R-:W4:Y:S04]  /*04a0*/  @!P6 LDG.E.U8.CONSTANT R29, desc[UR4][R20.64+0x10000] ;  /* 0x01000004141de981 */ /* 0x000f28000c1e9100 */
[----:B-1----:R-:W-:-:S02]  /*04b0*/  @!P6 IADD3 R26, P3, PT, R27, R14, RZ ;  /* 0x0000000e1b1ae210 */ /* 0x002fc40007f7e0ff */
[----:B------:R-:W2:Y:S03]  /*04c0*/  @P0 LDG.E.U8.CONSTANT R14, desc[UR4][R20.64+0x8000] ;  /* 0x00800004140e0981 */ /* 0x000ea6000c1e9100 */
[----:B------:R-:W-:Y:S02]  /*04d0*/  @!P6 IMAD.X R27, RZ, RZ, R15, P3 ;  /* 0x000000ffff1be224 */ /* 0x000fe400018e060f */
[----:B------:R-:W3:Y:S04]  /*04e0*/  @P4 LDG.E.U8.CONSTANT R15, desc[UR4][R20.64+0xc000] ;  /* 0x00c00004140f4981 */ /* 0x000ee8000c1e9100 */
[----:B------:R-:W4:Y:S01]  /*04f0*/  @!P6 LDG.E.U8.CONSTANT R26, desc[UR4][R26.64] ;  /* 0x000000041a1ae981 */ /* 0x000f22000c1e9100 */
[----:B------:R-:W-:Y:S01]  /*0500*/  @P0 PRMT R22, R12, 0x9910, RZ ;  /* 0x000099100c160816 */ /* 0x000fe200000000ff */
[----:B------:R-:W-:-:S02]  /*0510*/  @P1 IMAD.IADD R23, R8, 0x1, R23 ;  /* 0x0000000108171824 */ /* 0x000fc400078e0217 */
[----:B------:R-:W-:-:S04]  /*0520*/  VIADD R19, R19, 0x6400 ;  /* 0x0000640013137836 */ /* 0x000fc80000000000 */
[----:B0-----:R-:W-:Y:S01]  /*0530*/  @P5 IMAD R25, R2, 0x80, R19 ;  /* 0x0000008002195824 */ /* 0x001fe200078e0213 */
[----:B------:R-:W5:Y:S01]  /*0540*/  @P5 LDG.E.U8.CONSTANT R27, desc[UR4][R20.64+0x18000] ;  /* 0x01800004141b5981 */ /* 0x000f62000c1e9100 */
[----:B--2---:R-:W-:-:S05]  /*0550*/  @P0 IMAD R14, R24, R14, R22 ;  /* 0x0000000e180e0224 */ /* 0x004fca00078e0216 */
[----:B------:R-:W-:-:S04]  /*0560*/  @P0 PRMT R12, R14, 0x7610, R12 ;  /* 0x000076100e0c0816 */ /* 0x000fc8000000000c */
[----:B------:R-:W-:-:S05]  /*0570*/  @P4 PRMT R22, R12, 0x9910, RZ ;  /* 0x000099100c164816 */ /* 0x000fca00000000ff */
[----:B---3--:R-:W-:Y:S02]  /*0580*/  @P4 IMAD R22, R16, R15, R22 ;  /* 0x0000000f10164224 */ /* 0x008fe400078e0216 */
[----:B------:R-:W0:Y:S03]  /*0590*/  @P1 LDC.64 R14, c[0x0][0x380] ;  /* 0x0000e000ff0e1b82 */ /* 0x000e260000000a00 */
[----:B------:R-:W-:-:S05]  /*05a0*/  @P4 PRMT R12, R22, 0x7610, R12 ;  /* 0x00007610160c4816 */ /* 0x000fca000000000c */
[----:B------:R-:W1:Y:S01]  /*05b0*/  @P5 LDC.64 R16, c[0x0][0x380] ;  /* 0x0000e000ff105b82 */ /* 0x000e620000000a00 */
[----:B------:R-:W-:-:S05]  /*05c0*/  @!P6 PRMT R22, R12, 0x9910, RZ ;  /* 0x000099100c16e816 */ /* 0x000fca00000000ff */
[----:B----4-:R-:W-:-:S05]  /*05d0*/  @!P6 IMAD R26, R26, R29, R22 ;  /* 0x0000001d1a1ae224 */ /* 0x010fca00078e0216 */
[----:B------:R-:W-:Y:S02]  /*05e0*/  @!P6 PRMT R12, R26, 0x7610, R12 ;  /* 0x000076101a0ce816 */ /* 0x000fe4000000000c */
[----:B0-----:R-:W-:-:S05]  /*05f0*/  @P1 IADD3 R22, P6, PT, R23, R14, RZ ;  /* 0x0000000e17161210 */ /* 0x001fca0007fde0ff */
[----:B------:R-:W-:Y:S01]  /*0600*/  @P1 IMAD.X R23, RZ, RZ, R15, P6 ;  /* 0x000000ffff171224 */ /* 0x000fe200030e060f */
[----:B-1----:R-:W-:-:S04]  /*0610*/  @P5 IADD3 R16, P6, PT, R25, R16, RZ ;  /* 0x0000001019105210 */ /* 0x002fc80007fde0ff */
[----:B------:R-:W2:Y:S01]  /*0620*/  @P1 LDG.E.U8.CONSTANT R22, desc[UR4][R22.64] ;  /* 0x0000000416161981 */ /* 0x000ea2000c1e9100 */
[----:B------:R-:W-:Y:S01]  /*0630*/  @P5 IMAD.X R17, RZ, RZ, R17, P6 ;  /* 0x000000ffff115224 */ /* 0x000fe200030e0611 */
[----:B------:R-:W-:-:S04]  /*0640*/  ISETP.GT.U32.AND P6, PT, R5, 0x63, PT ;  /* 0x000000630500780c */ /* 0x000fc80003fc4070 */
[----:B------:R0:W5:Y:S09]  /*0650*/  @P5 LDG.E.U8.CONSTANT R16, desc[UR4][R16.64] ;  /* 0x0000000410105981 */ /* 0x000172000c1e9100 */
[----:B------:R-:W1:Y:S01]  /*0660*/  @!P6 LDC.64 R14, c[0x0][0x380] ;  /* 0x0000e000ff0eeb82 */ /* 0x000e620000000a00 */
[----:B------:R-:W-:Y:S01]  /*0670*/  @!P6 IMAD.IADD R25, R3, 0x1, R19 ;  /* 0x000000010319e824 */ /* 0x000fe200078e0213 */
[----:B------:R-:W3:Y:S04]  /*0680*/  @!P6 LDG.E.U8.CONSTANT R29, desc[UR4][R20.64+0x1c000] ;  /* 0x01c00004141de981 */ /* 0x000ee8000c1e9100 */
[----:B-1----:R-:W-:-:S05]  /*0690*/  @!P6 IADD3 R24, P3, PT, R25, R14, RZ ;  /* 0x0000000e1918e210 */ /* 0x002fca0007f7e0ff */
[----:B------:R-:W-:Y:S02]  /*06a0*/  @!P6 IMAD.X R25, RZ, RZ, R15, P3 ;  /* 0x000000ffff19e224 */ /* 0x000fe400018e060f */
[----:B------:R-:W1:Y:S01]  /*06b0*/  @P2 LDC.64 R14, c[0x0][0x380] ;  /* 0x0000e000ff0e2b82 */ /* 0x000e620000000a00 */
[----:B------:R-:W-:Y:S02]  /*06c0*/  @P2 IMAD.IADD R19, R8, 0x1, R19 ;  /* 0x0000000108132824 */ /* 0x000fe400078e0213 */
[----:B------:R-:W3:Y:S03]  /*06d0*/  @!P6 LDG.E.U8.CONSTANT R24, desc[UR4][R24.64] ;  /* 0x000000041818e981 */ /* 0x000ee6000c1e9100 */
[----:B-1----:R-:W-:Y:S02]  /*06e0*/  @P2 IADD3 R14, P3, PT, R19, R14, RZ ;  /* 0x0000000e130e2210 */ /* 0x002fe40007f7e0ff */
[----:B------:R-:W2:Y:S03]  /*06f0*/  @P1 LDG.E.U8.CONSTANT R19, desc[UR4][R20.64+0x14000] ;  /* 0x0140000414131981 */ /* 0x000ea6000c1e9100 */
[----:B------:R-:W-:Y:S01]  /*0700*/  @P2 IMAD.X R15, RZ, RZ, R15, P3 ;  /* 0x000000ffff0f2224 */ /* 0x000fe200018e060f */
[----:B------:R-:W-:-:S02]  /*0710*/  ISETP.NE.AND P3, PT, R18, RZ, PT ;  /* 0x000000ff1200720c */ /* 0x000fc40003f65270 */
[----:B------:R-:W4:Y:S04]  /*0720*/  @P2 LDG.E.U8.CONSTANT R18, desc[UR4][R20.64+0x20000] ;  /* 0x0200000414122981 */ /* 0x000f28000c1e9100 */
[----:B------:R1:W4:Y:S01]  /*0730*/  @P2 LDG.E.U8.CONSTANT R15, desc[UR4][R14.64] ;  /* 0x000000040e0f2981 */ /* 0x000322000c1e9100 */
[----:B------:R-:W-:Y:S01]  /*0740*/  @P1 PRMT R26, R12, 0x9910, RZ ;  /* 0x000099100c1a1816 */ /* 0x000fe200000000ff */
[----:B------:R-:W-:-:S04]  /*0750*/  VIADD R13, R13, 0x1 ;  /* 0x000000010d0d7836 */ /* 0x000fc80000000000 */
[----:B--2---:R-:W-:-:S05]  /*0760*/  @P1 IMAD R19, R22, R19, R26 ;  /* 0x0000001316131224 */ /* 0x004fca00078e021a */
[----:B------:R-:W-:-:S04]  /*0770*/  @P1 PRMT R12, R19, 0x7610, R12 ;  /* 0x00007610130c1816 */ /* 0x000fc8000000000c */
[----:B0-----:R-:W-:-:S05]  /*0780*/  @P5 PRMT R17, R12, 0x9910, RZ ;  /* 0x000099100c115816 */ /* 0x001fca00000000ff */
[----:B-----5:R-:W-:-:S05]  /*0790*/  @P5 IMAD R16, R16, R27, R17 ;  /* 0x0000001b10105224 */ /* 0x020fca00078e0211 */
[----:B------:R-:W-:-:S04]  /*07a0*/  @P5 PRMT R12, R16, 0x7610, R12 ;  /* 0x00007610100c5816 */ /* 0x000fc8000000000c */
[----:B------:R-:W-:-:S05]  /*07b0*/  @!P6 PRMT R16, R12, 0x9910, RZ ;  /* 0x000099100c10e816 */ /* 0x000fca00000000ff */
[----:B---3--:R-:W-:-:S05]  /*07c0*/  @!P6 IMAD R24, R24, R29, R16 ;  /* 0x0000001d1818e224 */ /* 0x008fca00078e0210 */
[----:B------:R-:W-:Y:S02]  /*07d0*/  @!P6 PRMT R12, R24, 0x7610, R12 ;  /* 0x00007610180ce816 */ /* 0x000fe4000000000c */
[----:B------:R-:W-:Y:S02]  /*07e0*/  ISETP.NE.AND P6, PT, R13, 0x80, PT ;  /* 0x000000800d00780c */ /* 0x000fe40003fc5270 */
[----:B-1----:R-:W-:-:S05]  /*07f0*/  @P2 PRMT R14, R12, 0x9910, RZ ;  /* 0x000099100c0e2816 */ /* 0x002fca00000000ff */
[----:B----4-:R-:W-:-:S05]  /*0800*/  @P2 IMAD R15, R15, R18, R14 ;  /* 0x000000120f0f2224 */ /* 0x010fca00078e020e */
[----:B------:R-:W-:Y:S01]  /*0810*/  @P2 PRMT R12, R15, 0x7610, R12 ;  /* 0x000076100f0c2816 */ /* 0x000fe2000000000c */
[----:B------:R-:W-:Y:S06]  /*0820*/  @P6 BRA `(.L_x_0) ;  /* 0xfffffff800786947 */ /* 0x000fec000383ffff */
[----:B------:R-:W0:Y:S01]  /*0830*/  LDCU.64 UR6, c[0x0][0x390] ;  /* 0x00007200ff0677ac */ /* 0x000e220008000a00 */
[----:B------:R-:W-:Y:S02]  /*0840*/  IMAD.IADD R13, R10, 0x1, R11 ;  /* 0x000000010a0d7824 */ /* 0x000fe400078e020b */
[----:B------:R-:W-:-:S03]  /*0850*/  VIADD R11, R11, 0x1 ;  /* 0x000000010b0b7836 */ /* 0x000fc60000000000 */
[----:B0-----:R-:W-:-:S04]  /*0860*/  IADD3 R14, P6, PT, R13, UR6, RZ ;  /* 0x000000060d0e7c10 */ /* 0x001fc8000ffde0ff */
[----:B------:R-:W-:Y:S02]  /*0870*/  LEA.HI.X.SX32 R15, R13, UR7, 0x1, P6 ;  /* 0x000000070d0f7c11 */ /* 0x000fe4000b0f0eff */
[----:B------:R-:W-:-:S03]  /*0880*/  ISETP.NE.AND P6, PT, R11, 0x80, PT ;  /* 0x000000800b00780c */ /* 0x000fc60003fc5270 */
[----:B------:R1:W-:Y:S10]  /*0890*/  STG.E.U8 desc[UR4][R14.64], R12 ;  /* 0x0000000c0e007986 */ /* 0x0003f4000c101104 */
[----:B------:R-:W-:Y:S05]  /*08a0*/  @P6 BRA `(.L_x_1) ;  /* 0xfffffff8004c6947 */ /* 0x000fea000383ffff */
[----:B------:R-:W-:-:S05]  /*08b0*/  VIADD R6, R6, 0x1 ;  /* 0x0000000106067836 */ /* 0x000fca0000000000 */
[----:B------:R-:W-:-:S13]  /*08c0*/  ISETP.NE.AND P6, PT, R6, 0x80, PT ;  /* 0x000000800600780c */ /* 0x000fda0003fc5270 */
[----:B------:R-:W-:Y:S05]  /*08d0*/  @P6 BRA `(.L_x_2) ;  /* 0xfffffff800386947 */ /* 0x000fea000383ffff */
[----:B------:R-:W-:Y:S05]  /*08e0*/  EXIT ;  /* 0x000000000000794d */ /* 0x000fea0003800000 */
.L_x_3:
[----:B------:R-:W-:-:S00]  /*08f0*/  BRA `(.L_x_3) ;  /* 0xfffffffc00fc7947 */ /* 0x000fc0000383ffff */
[----:B------:R-:W-:-:S00]  /*0900*/  NOP ;  /* 0x0000000000007918 */ /* 0x000fc00000000000 */
[----:B------:R-:W-:-:S00]  /*0910*/  NOP ;  /* 0x0000000000007918 */ /* 0x000fc00000000000 */
[----:B------:R-:W-:-:S00]  /*0920*/  NOP ;  /* 0x0000000000007918 */ /* 0x000fc00000000000 */
[----:B------:R-:W-:-:S00]  /*0930*/  NOP ;  /* 0x0000000000007918 */ /* 0x000fc00000000000 */
[----:B------:R-:W-:-:S00]  /*0940*/  NOP ;  /* 0x0000000000007918 */ /* 0x000fc00000000000 */
[----:B------:R-:W-:-:S00]  /*0950*/  NOP ;  /* 0x0000000000007918 */ /* 0x000fc00000000000 */
[----:B------:R-:W-:-:S00]  /*0960*/  NOP ;  /* 0x0000000000007918 */ /* 0x000fc00000000000 */
[----:B------:R-:W-:-:S00]  /*0970*/  NOP ;  /* 0x0000000000007918 */ /* 0x000fc00000000000 */
.L_x_4:


//--------------------- .nv.shared.reserved.0     --------------------------
	.section	.nv.shared.reserved.0,"aw",@nobits
	.weak		__nv_reservedSMEM_offset_0_alias
	.size		__nv_reservedSMEM_offset_0_alias, 0, 64
	.other		__nv_reservedSMEM_offset_0_alias,@"STO_CUDA_RESERVED_SHARED STV_DEFAULT"
__nv_reservedSMEM_offset_0_alias:
	.zero		0
	.zero		64


//--------------------- .nv.constant0._Z18conv2d_cuda_kernelPKhS0_Ph --------------------------
	.section	.nv.constant0._Z18conv2d_cuda_kernelPKhS0_Ph,"a",@progbits
	.sectionflags	@""
	.align	4
.nv.constant0._Z18conv2d_cuda_kernelPKhS0_Ph:
	.zero		920


//--------------------- SYMBOLS --------------------------

	.type		.nv.reservedSmem.offset0,@object
	.size		.nv.reservedSmem.offset0,0x4
